	.headerflags	@"EF_CUDA_TEXMODE_UNIFIED EF_CUDA_64BIT_ADDRESS EF_CUDA_ACCELERATORS EF_CUDA_SM90 EF_CUDA_VIRTUAL_SM(EF_CUDA_SM90)"
	.elftype	@"ET_EXEC"


//--------------------- .nv.info                  --------------------------
	.section	.nv.info,"",@"SHT_CUDA_INFO"
	.align	4


	//----- nvinfo : EIATTR_REGCOUNT
	.align		4
        /*0000*/ 	.byte	0x04, 0x2f
        /*0002*/ 	.short	(.L_1 - .L_0)
	.align		4
.L_0:
        /*0004*/ 	.word	index@(triton_poi_fused_convolution_4)
        /*0008*/ 	.word	0x00000016


	//----- nvinfo : EIATTR_MIN_STACK_SIZE
	.align		4
.L_1:
        /*000c*/ 	.byte	0x04, 0x12
        /*000e*/ 	.short	(.L_3 - .L_2)
	.align		4
.L_2:
        /*0010*/ 	.word	index@(triton_poi_fused_convolution_4)
        /*0014*/ 	.word	0x00000000


	//----- nvinfo : EIATTR_FRAME_SIZE
	.align		4
.L_3:
        /*0018*/ 	.byte	0x04, 0x11
        /*001a*/ 	.short	(.L_5 - .L_4)
	.align		4
.L_4:
        /*001c*/ 	.word	index@(triton_poi_fused_convolution_4)
        /*0020*/ 	.word	0x00000000


	//----- nvinfo : EIATTR_MIN_STACK_SIZE
	.align		4
.L_5:
        /*0024*/ 	.byte	0x04, 0x12
        /*0026*/ 	.short	(.L_7 - .L_6)
	.align		4
.L_6:
        /*0028*/ 	.word	index@(triton_poi_fused_convolution_4)
        /*002c*/ 	.word	0x00000000
.L_7:


//--------------------- .nv.info.triton_poi_fused_convolution_4 --------------------------
	.section	.nv.info.triton_poi_fused_convolution_4,"",@"SHT_CUDA_INFO"
	.sectionflags	@""
	.align	4


	//----- nvinfo : EIATTR_CUDA_API_VERSION
	.align		4
        /*0000*/ 	.byte	0x04, 0x37
        /*0002*/ 	.short	(.L_9 - .L_8)
.L_8:
        /*0004*/ 	.word	0x0000007c


	//----- nvinfo : EIATTR_KPARAM_INFO
	.align		4
.L_9:
        /*0008*/ 	.byte	0x04, 0x17
        /*000a*/ 	.short	(.L_11 - .L_10)
.L_10:
        /*000c*/ 	.word	0x00000000
        /*0010*/ 	.short	0x0004
        /*0012*/ 	.short	0x001c
        /*0014*/ 	.byte	0x00, 0xf0, 0x11, 0x00


	//----- nvinfo : EIATTR_KPARAM_INFO
	.align		4
.L_11:
        /*0018*/ 	.byte	0x04, 0x17
        /*001a*/ 	.short	(.L_13 - .L_12)
.L_12:
        /*001c*/ 	.word	0x00000000
        /*0020*/ 	.short	0x0003
        /*0022*/ 	.short	0x0018
        /*0024*/ 	.byte	0x00, 0xf0, 0x11, 0x00


	//----- nvinfo : EIATTR_KPARAM_INFO
	.align		4
.L_13:
        /*0028*/ 	.byte	0x04, 0x17
        /*002a*/ 	.short	(.L_15 - .L_14)
.L_14:
        /*002c*/ 	.word	0x00000000
        /*0030*/ 	.short	0x0002
        /*0032*/ 	.short	0x0010
        /*0034*/ 	.byte	0x00, 0xf4, 0x21, 0x00


	//----- nvinfo : EIATTR_KPARAM_INFO
	.align		4
.L_15:
        /*0038*/ 	.byte	0x04, 0x17
        /*003a*/ 	.short	(.L_17 - .L_16)
.L_16:
        /*003c*/ 	.word	0x00000000
        /*0040*/ 	.short	0x0001
        /*0042*/ 	.short	0x0008
        /*0044*/ 	.byte	0x00, 0xf4, 0x21, 0x00


	//----- nvinfo : EIATTR_KPARAM_INFO
	.align		4
.L_17:
        /*0048*/ 	.byte	0x04, 0x17
        /*004a*/ 	.short	(.L_19 - .L_18)
.L_18:
        /*004c*/ 	.word	0x00000000
        /*0050*/ 	.short	0x0000
        /*0052*/ 	.short	0x0000
        /*0054*/ 	.byte	0x00, 0xf4, 0x21, 0x00


	//----- nvinfo : EIATTR_SPARSE_MMA_MASK
	.align		4
.L_19:
        /*0058*/ 	.byte	0x03, 0x50
        /*005a*/ 	.short	0x0000


	//----- nvinfo : EIATTR_MAXREG_COUNT
	.align		4
        /*005c*/ 	.byte	0x03, 0x1b
        /*005e*/ 	.short	0x00ff


	//----- nvinfo : EIATTR_EXIT_INSTR_OFFSETS
	.align		4
        /*0060*/ 	.byte	0x04, 0x1c
        /*0062*/ 	.short	(.L_21 - .L_20)


	//   ....[0]....
.L_20:
        /*0064*/ 	.word	0x00000440


	//   ....[1]....
        /*0068*/ 	.word	0x00000460


	//----- nvinfo : EIATTR_REQNTID
	.align		4
.L_21:
        /*006c*/ 	.byte	0x04, 0x10
        /*006e*/ 	.short	(.L_23 - .L_22)
.L_22:
        /*0070*/ 	.word	0x00000080
        /*0074*/ 	.word	0x00000001
        /*0078*/ 	.word	0x00000001


	//----- nvinfo : EIATTR_CBANK_PARAM_SIZE
	.align		4
.L_23:
        /*007c*/ 	.byte	0x03, 0x19
        /*007e*/ 	.short	0x0020


	//----- nvinfo : EIATTR_PARAM_CBANK
	.align		4
        /*0080*/ 	.byte	0x04, 0x0a
        /*0082*/ 	.short	(.L_25 - .L_24)
	.align		4
.L_24:
        /*0084*/ 	.word	index@(.nv.constant0.triton_poi_fused_convolution_4)
        /*0088*/ 	.short	0x0210
        /*008a*/ 	.short	0x0020


	//----- nvinfo : EIATTR_SW_WAR
	.align		4
.L_25:
        /*008c*/ 	.byte	0x04, 0x36
        /*008e*/ 	.short	(.L_27 - .L_26)
.L_26:
        /*0090*/ 	.word	0x00000008
.L_27:


//--------------------- .nv.callgraph             --------------------------
	.section	.nv.callgraph,"",@"SHT_CUDA_CALLGRAPH"
	.align	4
	.sectionentsize	8
	.align		4
        /*0000*/ 	.word	0x00000000
	.align		4
        /*0004*/ 	.word	0xffffffff
	.align		4
        /*0008*/ 	.word	0x00000000
	.align		4
        /*000c*/ 	.word	0xfffffffe
	.align		4
        /*0010*/ 	.word	0x00000000
	.align		4
        /*0014*/ 	.word	0xfffffffd
	.align		4
        /*0018*/ 	.word	0x00000000
	.align		4
        /*001c*/ 	.word	0xfffffffc


//--------------------- .text.triton_poi_fused_convolution_4 --------------------------
	.section	.text.triton_poi_fused_convolution_4,"ax",@progbits
	.sectionflags	@"SHF_BARRIERS=1"
	.align	128
        .global         triton_poi_fused_convolution_4
        .type           triton_poi_fused_convolution_4,@function
        .size           triton_poi_fused_convolution_4,(.L_x_1 - triton_poi_fused_convolution_4)
        .other          triton_poi_fused_convolution_4,@"STO_CUDA_ENTRY STV_DEFAULT"
triton_poi_fused_convolution_4:
.text.triton_poi_fused_convolution_4:
[----:B------:R-:W0:Y:S01]  /*0000*/  LDC R1, c[0x0][0x28] ;  /* 0x00000a00ff017b82 */ /* 0x000e220000000800 */
[----:B------:R-:W1:Y:S07]  /*0010*/  S2R R3, SR_TID.X ;  /* 0x0000000000037919 */ /* 0x000e6e0000002100 */
[----:B------:R-:W2:Y:S01]  /*0020*/  LDC.64 R4, c[0x0][0x210] ;  /* 0x00008400ff047b82 */ /* 0x000ea20000000a00 */
[----:B------:R-:W-:Y:S01]  /*0030*/  ULDC.64 UR6, c[0x0][0x208] ;  /* 0x0000820000067ab9 */ /* 0x000fe20000000a00 */
[----:B------:R-:W3:Y:S01]  /*0040*/  S2R R0, SR_CTAID.X ;  /* 0x0000000000007919 */ /* 0x000ee20000002500 */
[----:B------:R-:W4:Y:S01]  /*0050*/  S2R R8, SR_CTAID.Y ;  /* 0x0000000000087919 */ /* 0x000f220000002600 */
[----:B-1----:R-:W-:Y:S01]  /*0060*/  SHF.R.U32.HI R9, RZ, 0x4, R3 ;  /* 0x00000004ff097819 */ /* 0x002fe20000011603 */
[----:B---3--:R-:W-:-:S03]  /*0070*/  IMAD.SHL.U32 R0, R0, 0x10, RZ ;  /* 0x0000001000007824 */ /* 0x008fc600078e00ff */
[----:B------:R-:W-:Y:S01]  /*0080*/  SGXT.U32 R9, R9, 0x3 ;  /* 0x000000030909781a */ /* 0x000fe20000000000 */
[----:B----4-:R-:W-:Y:S01]  /*0090*/  IMAD.SHL.U32 R2, R8, 0x20, RZ ;  /* 0x0000002008027824 */ /* 0x010fe200078e00ff */
[----:B------:R-:W-:-:S04]  /*00a0*/  LOP3.LUT R12, R0, 0xf, R3, 0xf8, !PT ;  /* 0x0000000f000c7812 */ /* 0x000fc800078ef803 */
[----:B------:R-:W-:Y:S02]  /*00b0*/  LOP3.LUT R6, R2, R9, RZ, 0xfc, !PT ;  /* 0x0000000902067212 */ /* 0x000fe400078efcff */
[----:B------:R-:W-:Y:S02]  /*00c0*/  LOP3.LUT R7, R2, 0x8, R9, 0xfe, !PT ;  /* 0x0000000802077812 */ /* 0x000fe400078efe09 */
[----:B------:R-:W-:Y:S01]  /*00d0*/  LOP3.LUT R10, R2, 0x10, R9, 0xfe, !PT ;  /* 0x00000010020a7812 */ /* 0x000fe200078efe09 */
[--C-:B------:R-:W-:Y:S01]  /*00e0*/  IMAD R13, R6, 0x9, R12.reuse ;  /* 0x00000009060d7824 */ /* 0x100fe200078e020c */
[----:B------:R-:W-:Y:S01]  /*00f0*/  LOP3.LUT R11, R2, 0x18, R9, 0xfe, !PT ;  /* 0x00000018020b7812 */ /* 0x000fe200078efe09 */
[--C-:B------:R-:W-:Y:S01]  /*0100*/  IMAD R15, R7, 0x9, R12.reuse ;  /* 0x00000009070f7824 */ /* 0x100fe200078e020c */
[----:B------:R-:W-:Y:S01]  /*0110*/  ISETP.GE.AND P0, PT, R12, 0x9, PT ;  /* 0x000000090c00780c */ /* 0x000fe20003f06270 */
[--C-:B------:R-:W-:Y:S02]  /*0120*/  IMAD R17, R10, 0x9, R12.reuse ;  /* 0x000000090a117824 */ /* 0x100fe400078e020c */
[----:B------:R-:W-:-:S02]  /*0130*/  IMAD R19, R11, 0x9, R12 ;  /* 0x000000090b137824 */ /* 0x000fc400078e020c */
[----:B--2---:R-:W-:-:S04]  /*0140*/  IMAD.WIDE R6, R13, 0x4, R4 ;  /* 0x000000040d067825 */ /* 0x004fc800078e0204 */
[----:B------:R-:W-:Y:S01]  /*0150*/  IMAD.WIDE R10, R15, 0x4, R4 ;  /* 0x000000040f0a7825 */ /* 0x000fe200078e0204 */
[----:B------:R-:W-:-:S03]  /*0160*/  CS2R R14, SRZ ;  /* 0x00000000000e7805 */ /* 0x000fc6000001ff00 */
[--C-:B------:R-:W-:Y:S01]  /*0170*/  IMAD.WIDE R12, R17, 0x4, R4.reuse ;  /* 0x00000004110c7825 */ /* 0x100fe200078e0204 */
[----:B------:R-:W-:Y:S02]  /*0180*/  CS2R R16, SRZ ;  /* 0x0000000000107805 */ /* 0x000fe4000001ff00 */
[----:B------:R1:W2:Y:S01]  /*0190*/  @!P0 LDG.E.EL R14, desc[UR6][R6.64] ;  /* 0x00000006060e8981 */ /* 0x0002a2000c2e1900 */
[----:B------:R-:W-:-:S03]  /*01a0*/  IMAD.WIDE R4, R19, 0x4, R4 ;  /* 0x0000000413047825 */ /* 0x000fc600078e0204 */
[----:B------:R3:W4:Y:S04]  /*01b0*/  @!P0 LDG.E.EL R15, desc[UR6][R10.64] ;  /* 0x000000060a0f8981 */ /* 0x000728000c2e1900 */
[----:B------:R5:W4:Y:S04]  /*01c0*/  @!P0 LDG.E.EL R16, desc[UR6][R12.64] ;  /* 0x000000060c108981 */ /* 0x000b28000c2e1900 */
[----:B------:R-:W4:Y:S01]  /*01d0*/  @!P0 LDG.E.EL R17, desc[UR6][R4.64] ;  /* 0x0000000604118981 */ /* 0x000f22000c2e1900 */
[----:B------:R-:W1:Y:S01]  /*01e0*/  S2UR UR5, SR_CgaCtaId ;  /* 0x00000000000579c3 */ /* 0x000e620000008800 */
[----:B------:R-:W-:Y:S01]  /*01f0*/  IMAD.SHL.U32 R18, R3, 0x20, RZ ;  /* 0x0000002003127824 */ /* 0x000fe200078e00ff */
[----:B------:R-:W-:-:S04]  /*0200*/  UMOV UR4, 0x400 ;  /* 0x0000040000047882 */ /* 0x000fc80000000000 */
[----:B------:R-:W-:-:S04]  /*0210*/  LOP3.LUT R18, R18, 0x1e0, RZ, 0xc0, !PT ;  /* 0x000001e012127812 */ /* 0x000fc800078ec0ff */
[----:B------:R-:W-:Y:S01]  /*0220*/  LOP3.LUT R9, R18, R9, RZ, 0xfc, !PT ;  /* 0x0000000912097212 */ /* 0x000fe200078efcff */
[----:B01----:R-:W-:-:S06]  /*0230*/  UPRMT UR4, UR5, 0x654, UR4 ;  /* 0x0000065405047896 */ /* 0x003fcc0008000004 */
[----:B------:R-:W-:-:S05]  /*0240*/  LEA.HI R18, R18, UR4, RZ, 0x1f ;  /* 0x0000000412127c11 */ /* 0x000fca000f8ff8ff */
[----:B------:R-:W-:Y:S02]  /*0250*/  IMAD R18, R9, 0x4, R18 ;  /* 0x0000000409127824 */ /* 0x000fe400078e0212 */
[C---:B------:R-:W-:Y:S02]  /*0260*/  IMAD.SHL.U32 R6, R3.reuse, 0x2, RZ ;  /* 0x0000000203067824 */ /* 0x040fe400078e00ff */
[----:B------:R-:W-:-:S03]  /*0270*/  IMAD.SHL.U32 R7, R3, 0x10, RZ ;  /* 0x0000001003077824 */ /* 0x000fc600078e00ff */
[----:B------:R-:W-:Y:S02]  /*0280*/  LOP3.LUT R6, R6, 0xf0, RZ, 0xc0, !PT ;  /* 0x000000f006067812 */ /* 0x000fe400078ec0ff */
[----:B------:R-:W-:-:S04]  /*0290*/  LOP3.LUT R7, R7, 0x7f0, RZ, 0xc0, !PT ;  /* 0x000007f007077812 */ /* 0x000fc800078ec0ff */
[----:B------:R-:W-:Y:S01]  /*02a0*/  IADD3 R6, R7, UR4, R6 ;  /* 0x0000000407067c10 */ /* 0x000fe2000fffe006 */
[----:B------:R-:W-:Y:S01]  /*02b0*/  IMAD.SHL.U32 R9, R3, 0x4, RZ ;  /* 0x0000000403097824 */ /* 0x000fe200078e00ff */
[----:B---3--:R-:W-:-:S04]  /*02c0*/  SHF.R.S32.HI R11, RZ, 0x1a, R8 ;  /* 0x0000001aff0b7819 */ /* 0x008fc80000011408 */
[----:B------:R-:W-:Y:S02]  /*02d0*/  LOP3.LUT R10, R2, 0x1c, R9, 0xf8, !PT ;  /* 0x0000001c020a7812 */ /* 0x000fe400078ef809 */
[----:B------:R-:W-:Y:S01]  /*02e0*/  SGXT R11, R11, 0x1 ;  /* 0x000000010b0b781a */ /* 0x000fe20000000200 */
[----:B------:R-:W0:Y:S01]  /*02f0*/  LDC.64 R8, c[0x0][0x218] ;  /* 0x00008600ff087b82 */ /* 0x000e220000000a00 */
[----:B-----5:R-:W-:Y:S02]  /*0300*/  SHF.R.U32.HI R13, RZ, 0x3, R3 ;  /* 0x00000003ff0d7819 */ /* 0x020fe40000011603 */
[----:B------:R-:W-:Y:S02]  /*0310*/  LEA.HI R12, R11, R10, RZ, 0x6 ;  /* 0x0000000a0b0c7211 */ /* 0x000fe400078f30ff */
[----:B------:R-:W-:Y:S02]  /*0320*/  SGXT.U32 R11, R13, 0x4 ;  /* 0x000000040d0b781a */ /* 0x000fe40000000000 */
[----:B------:R-:W-:Y:S01]  /*0330*/  LOP3.LUT R13, R12, 0xffffffc0, RZ, 0xc0, !PT ;  /* 0xffffffc00c0d7812 */ /* 0x000fe200078ec0ff */
[----:B------:R-:W1:Y:S01]  /*0340*/  LDC.64 R2, c[0x0][0x220] ;  /* 0x00008800ff027b82 */ /* 0x000e620000000a00 */
[----:B------:R-:W-:-:S03]  /*0350*/  LOP3.LUT R11, R0, R11, RZ, 0xfc, !PT ;  /* 0x0000000b000b7212 */ /* 0x000fc600078efcff */
[----:B------:R-:W-:Y:S01]  /*0360*/  IMAD.IADD R10, R10, 0x1, -R13 ;  /* 0x000000010a0a7824 */ /* 0x000fe200078e0a0d */
[----:B------:R-:W-:Y:S02]  /*0370*/  SHF.R.S32.HI R12, RZ, 0x6, R12 ;  /* 0x00000006ff0c7819 */ /* 0x000fe4000001140c */
[C---:B------:R-:W-:Y:S01]  /*0380*/  ISETP.GE.AND P0, PT, R11.reuse, 0x9, PT ;  /* 0x000000090b00780c */ /* 0x040fe20003f06270 */
[----:B------:R-:W-:-:S04]  /*0390*/  IMAD R13, R11, 0x40, R10 ;  /* 0x000000400b0d7824 */ /* 0x000fc800078e020a */
[----:B------:R-:W-:-:S04]  /*03a0*/  IMAD R13, R12, 0x240, R13 ;  /* 0x000002400c0d7824 */ /* 0x000fc800078e020d */
[----:B0-----:R-:W-:-:S04]  /*03b0*/  IMAD.WIDE R8, R13, 0x4, R8 ;  /* 0x000000040d087825 */ /* 0x001fc800078e0208 */
[----:B-1----:R-:W-:Y:S01]  /*03c0*/  IMAD.WIDE R2, R13, 0x4, R2 ;  /* 0x000000040d027825 */ /* 0x002fe200078e0202 */
[----:B--2---:R-:W-:Y:S04]  /*03d0*/  STS [R18], R14 ;  /* 0x0000000e12007388 */ /* 0x004fe80000000800 */
[----:B----4-:R-:W-:Y:S04]  /*03e0*/  STS [R18+0x20], R15 ;  /* 0x0000200f12007388 */ /* 0x010fe80000000800 */
[----:B------:R-:W-:Y:S04]  /*03f0*/  STS [R18+0x40], R16 ;  /* 0x0000401012007388 */ /* 0x000fe80000000800 */
[----:B------:R-:W-:Y:S01]  /*0400*/  STS [R18+0x60], R17 ;  /* 0x0000601112007388 */ /* 0x000fe20000000800 */
[----:B------:R-:W-:Y:S06]  /*0410*/  BAR.SYNC.DEFER_BLOCKING 0x0 ;  /* 0x0000000000007b1d */ /* 0x000fec0000010000 */
[----:B------:R-:W0:Y:S04]  /*0420*/  LDS.128 R4, [R6] ;  /* 0x0000000006047984 */ /* 0x000e280000000c00 */
[----:B0-----:R0:W-:Y:S02]  /*0430*/  @!P0 STG.E.128 desc[UR6][R8.64], R4 ;  /* 0x0000000408008986 */ /* 0x0011e4000c101d06 */
[----:B0-----:R-:W-:Y:S05]  /*0440*/  @P0 EXIT ;  /* 0x000000000000094d */ /* 0x001fea0003800000 */
[----:B------:R-:W-:Y:S01]  /*0450*/  STG.E.128 desc[UR6][R2.64], R4 ;  /* 0x0000000402007986 */ /* 0x000fe2000c101d06 */
[----:B------:R-:W-:Y:S05]  /*0460*/  EXIT ;  /* 0x000000000000794d */ /* 0x000fea0003800000 */
.L_x_0:
[----:B------:R-:W-:-:S00]  /*0470*/  BRA `(.L_x_0) ;  /* 0xfffffffc00fc7947 */ /* 0x000fc0000383ffff */
[----:B------:R-:W-:-:S00]  /*0480*/  NOP ;  /* 0x0000000000007918 */ /* 0x000fc00000000000 */
[----:B------:R-:W-:-:S00]  /*0490*/  NOP ;  /* 0x0000000000007918 */ /* 0x000fc00000000000 */
[----:B------:R-:W-:-:S00]  /*04a0*/  NOP ;  /* 0x0000000000007918 */ /* 0x000fc00000000000 */
[----:B------:R-:W-:-:S00]  /*04b0*/  NOP ;  /* 0x0000000000007918 */ /* 0x000fc00000000000 */
[----:B------:R-:W-:-:S00]  /*04c0*/  NOP ;  /* 0x0000000000007918 */ /* 0x000fc00000000000 */
[----:B------:R-:W-:-:S00]  /*04d0*/  NOP ;  /* 0x0000000000007918 */ /* 0x000fc00000000000 */
[----:B------:R-:W-:-:S00]  /*04e0*/  NOP ;  /* 0x0000000000007918 */ /* 0x000fc00000000000 */
[----:B------:R-:W-:-:S00]  /*04f0*/  NOP ;  /* 0x0000000000007918 */ /* 0x000fc00000000000 */
.L_x_1:


//--------------------- .nv.shared.triton_poi_fused_convolution_4 --------------------------
	.section	.nv.shared.triton_poi_fused_convolution_4,"aw",@nobits
	.sectionflags	@""
	.align	16
	.zero		1024


//--------------------- .nv.constant0.triton_poi_fused_convolution_4 --------------------------
	.section	.nv.constant0.triton_poi_fused_convolution_4,"a",@progbits
	.sectionflags	@""
	.align	4
.nv.constant0.triton_poi_fused_convolution_4:
	.zero		560
